	.headerflags	@"EF_CUDA_TEXMODE_UNIFIED EF_CUDA_64BIT_ADDRESS EF_CUDA_ACCELERATORS EF_CUDA_SM90 EF_CUDA_VIRTUAL_SM(EF_CUDA_SM90)"
	.elftype	@"ET_EXEC"


//--------------------- .nv.info                  --------------------------
	.section	.nv.info,"",@"SHT_CUDA_INFO"
	.align	4


	//----- nvinfo : EIATTR_REGCOUNT
	.align		4
        /*0000*/ 	.byte	0x04, 0x2f
        /*0002*/ 	.short	(.L_1 - .L_0)
	.align		4
.L_0:
        /*0004*/ 	.word	index@(triton_per_fused__softmax_convolution_56)
        /*0008*/ 	.word	0x00000018


	//----- nvinfo : EIATTR_MIN_STACK_SIZE
	.align		4
.L_1:
        /*000c*/ 	.byte	0x04, 0x12
        /*000e*/ 	.short	(.L_3 - .L_2)
	.align		4
.L_2:
        /*0010*/ 	.word	index@(triton_per_fused__softmax_convolution_56)
        /*0014*/ 	.word	0x00000000


	//----- nvinfo : EIATTR_FRAME_SIZE
	.align		4
.L_3:
        /*0018*/ 	.byte	0x04, 0x11
        /*001a*/ 	.short	(.L_5 - .L_4)
	.align		4
.L_4:
        /*001c*/ 	.word	index@(triton_per_fused__softmax_convolution_56)
        /*0020*/ 	.word	0x00000000


	//----- nvinfo : EIATTR_MIN_STACK_SIZE
	.align		4
.L_5:
        /*0024*/ 	.byte	0x04, 0x12
        /*0026*/ 	.short	(.L_7 - .L_6)
	.align		4
.L_6:
        /*0028*/ 	.word	index@(triton_per_fused__softmax_convolution_56)
        /*002c*/ 	.word	0x00000000
.L_7:


//--------------------- .nv.info.triton_per_fused__softmax_convolution_56 --------------------------
	.section	.nv.info.triton_per_fused__softmax_convolution_56,"",@"SHT_CUDA_INFO"
	.sectionflags	@""
	.align	4


	//----- nvinfo : EIATTR_CUDA_API_VERSION
	.align		4
        /*0000*/ 	.byte	0x04, 0x37
        /*0002*/ 	.short	(.L_9 - .L_8)
.L_8:
        /*0004*/ 	.word	0x0000007c


	//----- nvinfo : EIATTR_KPARAM_INFO
	.align		4
.L_9:
        /*0008*/ 	.byte	0x04, 0x17
        /*000a*/ 	.short	(.L_11 - .L_10)
.L_10:
        /*000c*/ 	.word	0x00000000
        /*0010*/ 	.short	0x0004
        /*0012*/ 	.short	0x001c
        /*0014*/ 	.byte	0x00, 0xf0, 0x11, 0x00


	//----- nvinfo : EIATTR_KPARAM_INFO
	.align		4
.L_11:
        /*0018*/ 	.byte	0x04, 0x17
        /*001a*/ 	.short	(.L_13 - .L_12)
.L_12:
        /*001c*/ 	.word	0x00000000
        /*0020*/ 	.short	0x0003
        /*0022*/ 	.short	0x0018
        /*0024*/ 	.byte	0x00, 0xf0, 0x11, 0x00


	//----- nvinfo : EIATTR_KPARAM_INFO
	.align		4
.L_13:
        /*0028*/ 	.byte	0x04, 0x17
        /*002a*/ 	.short	(.L_15 - .L_14)
.L_14:
        /*002c*/ 	.word	0x00000000
        /*0030*/ 	.short	0x0002
        /*0032*/ 	.short	0x0010
        /*0034*/ 	.byte	0x00, 0xf4, 0x21, 0x00


	//----- nvinfo : EIATTR_KPARAM_INFO
	.align		4
.L_15:
        /*0038*/ 	.byte	0x04, 0x17
        /*003a*/ 	.short	(.L_17 - .L_16)
.L_16:
        /*003c*/ 	.word	0x00000000
        /*0040*/ 	.short	0x0001
        /*0042*/ 	.short	0x0008
        /*0044*/ 	.byte	0x00, 0xf4, 0x21, 0x00


	//----- nvinfo : EIATTR_KPARAM_INFO
	.align		4
.L_17:
        /*0048*/ 	.byte	0x04, 0x17
        /*004a*/ 	.short	(.L_19 - .L_18)
.L_18:
        /*004c*/ 	.word	0x00000000
        /*0050*/ 	.short	0x0000
        /*0052*/ 	.short	0x0000
        /*0054*/ 	.byte	0x00, 0xf4, 0x21, 0x00


	//----- nvinfo : EIATTR_SPARSE_MMA_MASK
	.align		4
.L_19:
        /*0058*/ 	.byte	0x03, 0x50
        /*005a*/ 	.short	0x0000


	//----- nvinfo : EIATTR_MAXREG_COUNT
	.align		4
        /*005c*/ 	.byte	0x03, 0x1b
        /*005e*/ 	.short	0x00ff


	//----- nvinfo : EIATTR_COOP_GROUP_MASK_REGIDS
	.align		4
        /*0060*/ 	.byte	0x04, 0x29
        /*0062*/ 	.short	(.L_21 - .L_20)


	//   ....[0]....
.L_20:
        /*0064*/ 	.word	0xffffffff


	//   ....[1]....
        /*0068*/ 	.word	0xffffffff


	//   ....[2]....
        /*006c*/ 	.word	0xffffffff


	//   ....[3]....
        /*0070*/ 	.word	0xffffffff


	//   ....[4]....
        /*0074*/ 	.word	0xffffffff


	//   ....[5]....
        /*0078*/ 	.word	0xffffffff


	//   ....[6]....
        /*007c*/ 	.word	0xffffffff


	//   ....[7]....
        /*0080*/ 	.word	0xffffffff


	//   ....[8]....
        /*0084*/ 	.word	0xffffffff


	//   ....[9]....
        /*0088*/ 	.word	0xffffffff


	//   ....[10]....
        /*008c*/ 	.word	0xffffffff


	//   ....[11]....
        /*0090*/ 	.word	0xffffffff


	//----- nvinfo : EIATTR_COOP_GROUP_INSTR_OFFSETS
	.align		4
.L_21:
        /*0094*/ 	.byte	0x04, 0x28
        /*0096*/ 	.short	(.L_23 - .L_22)


	//   ....[0]....
.L_22:
        /*0098*/ 	.word	0x00000250


	//   ....[1]....
        /*009c*/ 	.word	0x00000290


	//   ....[2]....
        /*00a0*/ 	.word	0x000002d0


	//   ....[3]....
        /*00a4*/ 	.word	0x00000310


	//   ....[4]....
        /*00a8*/ 	.word	0x00000360


	//   ....[5]....
        /*00ac*/ 	.word	0x00000400


	//   ....[6]....
        /*00b0*/ 	.word	0x00000660


	//   ....[7]....
        /*00b4*/ 	.word	0x00000680


	//   ....[8]....
        /*00b8*/ 	.word	0x000006a0


	//   ....[9]....
        /*00bc*/ 	.word	0x000006c0


	//   ....[10]....
        /*00c0*/ 	.word	0x000006e0


	//   ....[11]....
        /*00c4*/ 	.word	0x00000740


	//----- nvinfo : EIATTR_EXIT_INSTR_OFFSETS
	.align		4
.L_23:
        /*00c8*/ 	.byte	0x04, 0x1c
        /*00ca*/ 	.short	(.L_25 - .L_24)


	//   ....[0]....
.L_24:
        /*00cc*/ 	.word	0x00000910


	//----- nvinfo : EIATTR_REQNTID
	.align		4
.L_25:
        /*00d0*/ 	.byte	0x04, 0x10
        /*00d2*/ 	.short	(.L_27 - .L_26)
.L_26:
        /*00d4*/ 	.word	0x00000040
        /*00d8*/ 	.word	0x00000001
        /*00dc*/ 	.word	0x00000001


	//----- nvinfo : EIATTR_CBANK_PARAM_SIZE
	.align		4
.L_27:
        /*00e0*/ 	.byte	0x03, 0x19
        /*00e2*/ 	.short	0x0020


	//----- nvinfo : EIATTR_PARAM_CBANK
	.align		4
        /*00e4*/ 	.byte	0x04, 0x0a
        /*00e6*/ 	.short	(.L_29 - .L_28)
	.align		4
.L_28:
        /*00e8*/ 	.word	index@(.nv.constant0.triton_per_fused__softmax_convolution_56)
        /*00ec*/ 	.short	0x0210
        /*00ee*/ 	.short	0x0020


	//----- nvinfo : EIATTR_SW_WAR
	.align		4
.L_29:
        /*00f0*/ 	.byte	0x04, 0x36
        /*00f2*/ 	.short	(.L_31 - .L_30)
.L_30:
        /*00f4*/ 	.word	0x00000008
.L_31:


//--------------------- .nv.callgraph             --------------------------
	.section	.nv.callgraph,"",@"SHT_CUDA_CALLGRAPH"
	.align	4
	.sectionentsize	8
	.align		4
        /*0000*/ 	.word	0x00000000
	.align		4
        /*0004*/ 	.word	0xffffffff
	.align		4
        /*0008*/ 	.word	0x00000000
	.align		4
        /*000c*/ 	.word	0xfffffffe
	.align		4
        /*0010*/ 	.word	0x00000000
	.align		4
        /*0014*/ 	.word	0xfffffffd
	.align		4
        /*0018*/ 	.word	0x00000000
	.align		4
        /*001c*/ 	.word	0xfffffffc


//--------------------- .text.triton_per_fused__softmax_convolution_56 --------------------------
	.section	.text.triton_per_fused__softmax_convolution_56,"ax",@progbits
	.sectionflags	@"SHF_BARRIERS=1"
	.align	128
        .global         triton_per_fused__softmax_convolution_56
        .type           triton_per_fused__softmax_convolution_56,@function
        .size           triton_per_fused__softmax_convolution_56,(.L_x_1 - triton_per_fused__softmax_convolution_56)
        .other          triton_per_fused__softmax_convolution_56,@"STO_CUDA_ENTRY STV_DEFAULT"
triton_per_fused__softmax_convolution_56:
.text.triton_per_fused__softmax_convolution_56:
[----:B------:R-:W-:Y:S01]  /*0000*/  LDC R1, c[0x0][0x28] ;  /* 0x00000a00ff017b82 */ /* 0x000fe20000000800 */
[----:B------:R-:W1:Y:S07]  /*0010*/  S2R R5, SR_CTAID.X ;  /* 0x0000000000057919 */ /* 0x000e6e0000002500 */
[----:B------:R-:W2:Y:S01]  /*0020*/  LDC.64 R12, c[0x0][0x218] ;  /* 0x00008600ff0c7b82 */ /* 0x000ea20000000a00 */
[----:B------:R-:W-:Y:S01]  /*0030*/  ULDC.64 UR6, c[0x0][0x208] ;  /* 0x0000820000067ab9 */ /* 0x000fe20000000a00 */
[----:B------:R-:W3:Y:S06]  /*0040*/  S2R R14, SR_TID.X ;  /* 0x00000000000e7919 */ /* 0x000eec0000002100 */
[----:B------:R-:W4:Y:S01]  /*0050*/  LDC.64 R2, c[0x0][0x210] ;  /* 0x00008400ff027b82 */ /* 0x000f220000000a00 */
[----:B-1----:R-:W-:Y:S01]  /*0060*/  SHF.R.S32.HI R4, RZ, 0x1f, R5 ;  /* 0x0000001fff047819 */ /* 0x002fe20000011405 */
[----:B---3--:R-:W-:-:S03]  /*0070*/  IMAD.SHL.U32 R0, R14, 0x4, RZ ;  /* 0x000000040e007824 */ /* 0x008fc600078e00ff */
[----:B------:R-:W-:Y:S02]  /*0080*/  LEA.HI R4, R4, R5, RZ, 0x2 ;  /* 0x0000000504047211 */ /* 0x000fe400078f10ff */
[----:B------:R-:W-:Y:S02]  /*0090*/  LOP3.LUT R9, R0, 0xfc, RZ, 0xc0, !PT ;  /* 0x000000fc00097812 */ /* 0x000fe400078ec0ff */
[----:B------:R-:W-:Y:S02]  /*00a0*/  LOP3.LUT R4, R4, 0xfffffffc, RZ, 0xc0, !PT ;  /* 0xfffffffc04047812 */ /* 0x000fe400078ec0ff */
[----:B------:R-:W-:-:S03]  /*00b0*/  LEA R9, R5, R9, 0x8 ;  /* 0x0000000905097211 */ /* 0x000fc600078e40ff */
[----:B------:R-:W-:Y:S02]  /*00c0*/  IMAD.IADD R5, R5, 0x1, -R4 ;  /* 0x0000000105057824 */ /* 0x000fe400078e0a04 */
[----:B----4-:R-:W-:-:S04]  /*00d0*/  IMAD.WIDE R2, R9, 0x4, R2 ;  /* 0x0000000409027825 */ /* 0x010fc800078e0202 */
[----:B--2---:R-:W-:Y:S02]  /*00e0*/  IMAD.WIDE R12, R5, 0x4, R12 ;  /* 0x00000004050c7825 */ /* 0x004fe400078e020c */
[----:B------:R-:W2:Y:S04]  /*00f0*/  LDG.E.128 R4, desc[UR6][R2.64] ;  /* 0x0000000602047981 */ /* 0x000ea8000c1e1d00 */
[----:B------:R-:W2:Y:S01]  /*0100*/  LDG.E.EL R12, desc[UR6][R12.64] ;  /* 0x000000060c0c7981 */ /* 0x000ea2000c2e1900 */
[----:B------:R-:W1:Y:S01]  /*0110*/  S2UR UR5, SR_CgaCtaId ;  /* 0x00000000000579c3 */ /* 0x000e620000008800 */
[----:B------:R-:W-:Y:S01]  /*0120*/  LOP3.LUT P2, RZ, R14, 0x1f, RZ, 0xc0, !PT ;  /* 0x0000001f0eff7812 */ /* 0x000fe2000784c0ff */
[----:B------:R-:W-:Y:S02]  /*0130*/  UMOV UR4, 0x400 ;  /* 0x0000040000047882 */ /* 0x000fe40000000000 */
[----:B-1----:R-:W-:Y:S01]  /*0140*/  UPRMT UR4, UR5, 0x654, UR4 ;  /* 0x0000065405047896 */ /* 0x002fe20008000004 */
[--C-:B--2---:R-:W-:Y:S01]  /*0150*/  FADD R4, R4, R12.reuse ;  /* 0x0000000c04047221 */ /* 0x104fe20000000000 */
[--C-:B------:R-:W-:Y:S01]  /*0160*/  FADD R5, R5, R12.reuse ;  /* 0x0000000c05057221 */ /* 0x100fe20000000000 */
[--C-:B------:R-:W-:Y:S01]  /*0170*/  FADD R6, R6, R12.reuse ;  /* 0x0000000c06067221 */ /* 0x100fe20000000000 */
[----:B------:R-:W-:Y:S01]  /*0180*/  FADD R7, R7, R12 ;  /* 0x0000000c07077221 */ /* 0x000fe20000000000 */
[----:B------:R-:W-:-:S02]  /*0190*/  SHF.R.U32.HI R12, RZ, 0x3, R14 ;  /* 0x00000003ff0c7819 */ /* 0x000fc4000001160e */
[C---:B------:R-:W-:Y:S02]  /*01a0*/  FSETP.NAN.AND P1, PT, R4.reuse, R4, PT ;  /* 0x000000040400720b */ /* 0x040fe40003f28000 */
[CC--:B------:R-:W-:Y:S02]  /*01b0*/  FSETP.GT.AND P0, PT, R4.reuse, R5.reuse, PT ;  /* 0x000000050400720b */ /* 0x0c0fe40003f04000 */
[----:B------:R-:W-:-:S04]  /*01c0*/  FSEL R11, R4, R5, P1 ;  /* 0x00000005040b7208 */ /* 0x000fc80000800000 */
[----:B------:R-:W-:-:S04]  /*01d0*/  FSEL R16, R4, R11, P0 ;  /* 0x0000000b04107208 */ /* 0x000fc80000000000 */
[C---:B------:R-:W-:Y:S02]  /*01e0*/  FSETP.GT.AND P0, PT, R16.reuse, R6, PT ;  /* 0x000000061000720b */ /* 0x040fe40003f04000 */
[----:B------:R-:W-:-:S11]  /*01f0*/  FSETP.NAN.AND P1, PT, R16, R16, PT ;  /* 0x000000101000720b */ /* 0x000fd60003f28000 */
[----:B------:R-:W-:-:S04]  /*0200*/  @!P0 FSEL R16, R16, R6, P1 ;  /* 0x0000000610108208 */ /* 0x000fc80000800000 */
[C---:B------:R-:W-:Y:S02]  /*0210*/  FSETP.GT.AND P0, PT, R16.reuse, R7, PT ;  /* 0x000000071000720b */ /* 0x040fe40003f04000 */
[----:B------:R-:W-:-:S11]  /*0220*/  FSETP.NAN.AND P1, PT, R16, R16, PT ;  /* 0x000000101000720b */ /* 0x000fd60003f28000 */
[----:B------:R-:W-:-:S04]  /*0230*/  @!P0 FSEL R16, R16, R7, P1 ;  /* 0x0000000710108208 */ /* 0x000fc80000800000 */
[C---:B------:R-:W-:Y:S01]  /*0240*/  FSETP.NAN.AND P1, PT, R16.reuse, R16, PT ;  /* 0x000000101000720b */ /* 0x040fe20003f28000 */
[----:B------:R-:W1:Y:S02]  /*0250*/  SHFL.BFLY PT, R11, R16, 0x10, 0x1f ;  /* 0x0e001f00100b7f89 */ /* 0x000e6400000e0000 */
[----:B-1----:R-:W-:-:S13]  /*0260*/  FSETP.GT.AND P0, PT, R16, R11, PT ;  /* 0x0000000b1000720b */ /* 0x002fda0003f04000 */
        /* <DEDUP_REMOVED lines=12> */
[----:B------:R-:W-:Y:S02]  /*0330*/  @!P0 FSEL R16, R16, R11, P1 ;  /* 0x0000000b10108208 */ /* 0x000fe40000800000 */
[----:B------:R-:W-:Y:S02]  /*0340*/  ISETP.GE.AND P1, PT, R14, 0x2, PT ;  /* 0x000000020e00780c */ /* 0x000fe40003f26270 */
[C---:B------:R-:W-:Y:S01]  /*0350*/  FSETP.NAN.AND P3, PT, R16.reuse, R16, PT ;  /* 0x000000101000720b */ /* 0x040fe20003f68000 */
[----:B------:R-:W1:Y:S02]  /*0360*/  SHFL.BFLY PT, R11, R16, 0x1, 0x1f ;  /* 0x0c201f00100b7f89 */ /* 0x000e6400000e0000 */
[----:B-1----:R-:W-:-:S13]  /*0370*/  FSETP.GT.AND P0, PT, R16, R11, PT ;  /* 0x0000000b1000720b */ /* 0x002fda0003f04000 */
[----:B------:R-:W-:Y:S02]  /*0380*/  @!P0 SEL R16, R16, R11, P3 ;  /* 0x0000000b10108207 */ /* 0x000fe40001800000 */
[----:B------:R-:W-:Y:S02]  /*0390*/  LOP3.LUT R11, R12, 0x4, RZ, 0xc0, !PT ;  /* 0x000000040c0b7812 */ /* 0x000fe400078ec0ff */
[----:B------:R-:W-:-:S03]  /*03a0*/  LOP3.LUT R12, R14, 0x1, RZ, 0xc0, !PT ;  /* 0x000000010e0c7812 */ /* 0x000fc600078ec0ff */
[----:B------:R-:W-:Y:S01]  /*03b0*/  @!P2 STS [R11+UR4], R16 ;  /* 0x000000100b00a988 */ /* 0x000fe20008000804 */
[----:B------:R-:W-:Y:S01]  /*03c0*/  BAR.SYNC.DEFER_BLOCKING 0x0 ;  /* 0x0000000000007b1d */ /* 0x000fe20000010000 */
[----:B------:R-:W-:-:S04]  /*03d0*/  ISETP.NE.U32.AND P0, PT, R12, 0x1, PT ;  /* 0x000000010c00780c */ /* 0x000fc80003f05070 */
[----:B------:R-:W-:Y:S01]  /*03e0*/  ISETP.LT.AND P0, PT, R14, 0x2, P0 ;  /* 0x000000020e00780c */ /* 0x000fe20000701270 */
[----:B------:R-:W1:Y:S04]  /*03f0*/  @!P1 LDS R10, [R0+UR4] ;  /* 0x00000004000a9984 */ /* 0x000e680008000800 */
[----:B-1----:R-:W1:Y:S01]  /*0400*/  SHFL.BFLY PT, R13, R10, 0x1, 0x1f ;  /* 0x0c201f000a0d7f89 */ /* 0x002e6200000e0000 */
[C---:B------:R-:W-:Y:S02]  /*0410*/  FSETP.NAN.AND P4, PT, R10.reuse, R10, PT ;  /* 0x0000000a0a00720b */ /* 0x040fe40003f88000 */
[----:B-1----:R-:W-:-:S04]  /*0420*/  FSETP.GT.AND P3, PT, R10, R13, PT ;  /* 0x0000000d0a00720b */ /* 0x002fc80003f64000 */
[----:B------:R-:W-:-:S04]  /*0430*/  SEL R13, R10, R13, P3 ;  /* 0x0000000d0a0d7207 */ /* 0x000fc80001800000 */
[----:B------:R-:W-:-:S05]  /*0440*/  SEL R13, R10, R13, P4 ;  /* 0x0000000d0a0d7207 */ /* 0x000fca0002000000 */
[----:B------:R-:W-:Y:S01]  /*0450*/  @P0 STS [R0+UR4], R13 ;  /* 0x0000000d00000988 */ /* 0x000fe20008000804 */
[----:B------:R-:W-:Y:S06]  /*0460*/  BAR.SYNC.DEFER_BLOCKING 0x0 ;  /* 0x0000000000007b1d */ /* 0x000fec0000010000 */
[----:B------:R-:W1:Y:S02]  /*0470*/  LDS R12, [UR4] ;  /* 0x00000004ff0c7984 */ /* 0x000e640008000800 */
[----:B-1----:R-:W-:-:S04]  /*0480*/  FADD R12, RZ, R12 ;  /* 0x0000000cff0c7221 */ /* 0x002fc80000000000 */
[--C-:B------:R-:W-:Y:S01]  /*0490*/  FADD R10, R4, -R12.reuse ;  /* 0x8000000c040a7221 */ /* 0x100fe20000000000 */
[----:B------:R-:W-:-:S03]  /*04a0*/  FADD R14, R6, -R12 ;  /* 0x8000000c060e7221 */ /* 0x000fc60000000000 */
[----:B------:R-:W-:Y:S01]  /*04b0*/  FMUL R15, R10, 1.4426950216293334961 ;  /* 0x3fb8aa3b0a0f7820 */ /* 0x000fe20000400000 */
[--C-:B------:R-:W-:Y:S01]  /*04c0*/  FADD R10, R5, -R12.reuse ;  /* 0x8000000c050a7221 */ /* 0x100fe20000000000 */
[----:B------:R-:W-:Y:S01]  /*04d0*/  FADD R12, R7, -R12 ;  /* 0x8000000c070c7221 */ /* 0x000fe20000000000 */
[----:B------:R-:W-:Y:S02]  /*04e0*/  FMUL R17, R14, 1.4426950216293334961 ;  /* 0x3fb8aa3b0e117820 */ /* 0x000fe40000400000 */
[----:B------:R-:W-:Y:S01]  /*04f0*/  FMUL R16, R10, 1.4426950216293334961 ;  /* 0x3fb8aa3b0a107820 */ /* 0x000fe20000400000 */
[----:B------:R-:W-:Y:S01]  /*0500*/  BAR.SYNC.DEFER_BLOCKING 0x0 ;  /* 0x0000000000007b1d */ /* 0x000fe20000010000 */
[----:B------:R-:W-:Y:S01]  /*0510*/  FSETP.GEU.AND P3, PT, R15, -126, PT ;  /* 0xc2fc00000f00780b */ /* 0x000fe20003f6e000 */
[----:B------:R-:W-:Y:S01]  /*0520*/  FMUL R18, R12, 1.4426950216293334961 ;  /* 0x3fb8aa3b0c127820 */ /* 0x000fe20000400000 */
[----:B------:R-:W-:Y:S02]  /*0530*/  FSETP.GEU.AND P5, PT, R17, -126, PT ;  /* 0xc2fc00001100780b */ /* 0x000fe40003fae000 */
[----:B------:R-:W-:-:S02]  /*0540*/  FSETP.GEU.AND P4, PT, R16, -126, PT ;  /* 0xc2fc00001000780b */ /* 0x000fc40003f8e000 */
[----:B------:R-:W-:-:S07]  /*0550*/  FSETP.GEU.AND P6, PT, R18, -126, PT ;  /* 0xc2fc00001200780b */ /* 0x000fce0003fce000 */
[----:B------:R-:W-:Y:S02]  /*0560*/  @!P3 FMUL R15, R15, 0.5 ;  /* 0x3f0000000f0fb820 */ /* 0x000fe40000400000 */
[----:B------:R-:W-:Y:S02]  /*0570*/  @!P5 FMUL R17, R17, 0.5 ;  /* 0x3f0000001111d820 */ /* 0x000fe40000400000 */
[----:B------:R-:W-:Y:S01]  /*0580*/  @!P4 FMUL R16, R16, 0.5 ;  /* 0x3f0000001010c820 */ /* 0x000fe20000400000 */
[----:B------:R-:W1:Y:S01]  /*0590*/  MUFU.EX2 R10, R15 ;  /* 0x0000000f000a7308 */ /* 0x000e620000000800 */
[----:B------:R-:W-:-:S07]  /*05a0*/  @!P6 FMUL R18, R18, 0.5 ;  /* 0x3f0000001212e820 */ /* 0x000fce0000400000 */
[----:B------:R-:W2:Y:S01]  /*05b0*/  MUFU.EX2 R13, R16 ;  /* 0x00000010000d7308 */ /* 0x000ea20000000800 */
[----:B-1----:R-:W-:-:S07]  /*05c0*/  @!P3 FMUL R10, R10, R10 ;  /* 0x0000000a0a0ab220 */ /* 0x002fce0000400000 */
[----:B------:R-:W1:Y:S01]  /*05d0*/  MUFU.EX2 R12, R17 ;  /* 0x00000011000c7308 */ /* 0x000e620000000800 */
[----:B--2---:R-:W-:-:S07]  /*05e0*/  @!P4 FMUL R13, R13, R13 ;  /* 0x0000000d0d0dc220 */ /* 0x004fce0000400000 */
[----:B------:R-:W2:Y:S01]  /*05f0*/  MUFU.EX2 R14, R18 ;  /* 0x00000012000e7308 */ /* 0x000ea20000000800 */
[----:B------:R-:W-:Y:S01]  /*0600*/  FADD R15, R10, R13 ;  /* 0x0000000d0a0f7221 */ /* 0x000fe20000000000 */
[----:B-1----:R-:W-:-:S04]  /*0610*/  @!P5 FMUL R12, R12, R12 ;  /* 0x0000000c0c0cd220 */ /* 0x002fc80000400000 */
[----:B------:R-:W-:Y:S01]  /*0620*/  FADD R15, R12, R15 ;  /* 0x0000000f0c0f7221 */ /* 0x000fe20000000000 */
[----:B--2---:R-:W-:-:S04]  /*0630*/  @!P6 FMUL R14, R14, R14 ;  /* 0x0000000e0e0ee220 */ /* 0x004fc80000400000 */
[C---:B------:R-:W-:Y:S01]  /*0640*/  FADD R15, R14.reuse, R15 ;  /* 0x0000000f0e0f7221 */ /* 0x040fe20000000000 */
[----:B------:R-:W-:-:S04]  /*0650*/  FMUL R21, R14, 0.25 ;  /* 0x3e8000000e157820 */ /* 0x000fc80000400000 */
[----:B------:R-:W1:Y:S02]  /*0660*/  SHFL.BFLY PT, R16, R15, 0x10, 0x1f ;  /* 0x0e001f000f107f89 */ /* 0x000e6400000e0000 */
[----:B-1----:R-:W-:-:S05]  /*0670*/  FADD R16, R15, R16 ;  /* 0x000000100f107221 */ /* 0x002fca0000000000 */
[----:B------:R-:W1:Y:S02]  /*0680*/  SHFL.BFLY PT, R17, R16, 0x8, 0x1f ;  /* 0x0d001f0010117f89 */ /* 0x000e6400000e0000 */
[----:B-1----:R-:W-:-:S05]  /*0690*/  FADD R17, R16, R17 ;  /* 0x0000001110117221 */ /* 0x002fca0000000000 */
[----:B------:R-:W1:Y:S02]  /*06a0*/  SHFL.BFLY PT, R18, R17, 0x4, 0x1f ;  /* 0x0c801f0011127f89 */ /* 0x000e6400000e0000 */
[----:B-1----:R-:W-:-:S05]  /*06b0*/  FADD R18, R17, R18 ;  /* 0x0000001211127221 */ /* 0x002fca0000000000 */
[----:B------:R-:W1:Y:S02]  /*06c0*/  SHFL.BFLY PT, R19, R18, 0x2, 0x1f ;  /* 0x0c401f0012137f89 */ /* 0x000e6400000e0000 */
[----:B-1----:R-:W-:-:S05]  /*06d0*/  FADD R19, R18, R19 ;  /* 0x0000001312137221 */ /* 0x002fca0000000000 */
[----:B------:R-:W1:Y:S02]  /*06e0*/  SHFL.BFLY PT, R20, R19, 0x1, 0x1f ;  /* 0x0c201f0013147f89 */ /* 0x000e6400000e0000 */
[----:B-1----:R-:W-:Y:S01]  /*06f0*/  FADD R20, R19, R20 ;  /* 0x0000001413147221 */ /* 0x002fe20000000000 */
[----:B------:R-:W-:-:S04]  /*0700*/  FMUL R19, R10, 0.25 ;  /* 0x3e8000000a137820 */ /* 0x000fc80000400000 */
[----:B------:R-:W-:Y:S01]  /*0710*/  @!P2 STS [R11+UR4], R20 ;  /* 0x000000140b00a988 */ /* 0x000fe20008000804 */
[----:B------:R-:W-:Y:S06]  /*0720*/  BAR.SYNC.DEFER_BLOCKING 0x0 ;  /* 0x0000000000007b1d */ /* 0x000fec0000010000 */
[----:B------:R-:W1:Y:S04]  /*0730*/  @!P1 LDS R8, [R0+UR4] ;  /* 0x0000000400089984 */ /* 0x000e680008000800 */
[----:B-1----:R-:W1:Y:S02]  /*0740*/  SHFL.BFLY PT, R15, R8, 0x1, 0x1f ;  /* 0x0c201f00080f7f89 */ /* 0x002e6400000e0000 */
[----:B-1----:R-:W-:-:S05]  /*0750*/  FADD R15, R8, R15 ;  /* 0x0000000f080f7221 */ /* 0x002fca0000000000 */
[----:B------:R1:W-:Y:S01]  /*0760*/  @P0 STS [R0+UR4], R15 ;  /* 0x0000000f00000988 */ /* 0x0003e20008000804 */
[----:B------:R-:W-:Y:S01]  /*0770*/  BAR.SYNC.DEFER_BLOCKING 0x0 ;  /* 0x0000000000007b1d */ /* 0x000fe20000010000 */
[----:B-1----:R-:W-:Y:S01]  /*0780*/  FMUL R0, R13, 0.25 ;  /* 0x3e8000000d007820 */ /* 0x002fe20000400000 */
[----:B------:R-:W-:-:S04]  /*0790*/  FMUL R15, R12, 0.25 ;  /* 0x3e8000000c0f7820 */ /* 0x000fc80000400000 */
[----:B------:R-:W1:Y:S04]  /*07a0*/  LDS R16, [UR4] ;  /* 0x00000004ff107984 */ /* 0x000e680008000800 */
[----:B------:R-:W-:Y:S01]  /*07b0*/  STG.E.128 desc[UR6][R2.64], R4 ;  /* 0x0000000402007986 */ /* 0x000fe2000c101d06 */
[----:B-1----:R-:W-:Y:S02]  /*07c0*/  FADD R18, RZ, R16 ;  /* 0x00000010ff127221 */ /* 0x002fe40000000000 */
[----:B------:R-:W1:Y:S03]  /*07d0*/  LDC.64 R16, c[0x0][0x220] ;  /* 0x00008800ff107b82 */ /* 0x000e660000000a00 */
[----:B------:R-:W-:-:S02]  /*07e0*/  FSETP.GT.AND P0, PT, |R18|, 8.50705917302346158658e+37, PT ;  /* 0x7e8000001200780b */ /* 0x000fc40003f04200 */
[----:B------:R-:W-:Y:S02]  /*07f0*/  FSETP.GEU.AND P1, PT, |R18|, 1.175494350822287508e-38, PT ;  /* 0x008000001200780b */ /* 0x000fe40003f2e200 */
[----:B------:R-:W-:Y:S02]  /*0800*/  FSEL R8, R19, R10, P0 ;  /* 0x0000000a13087208 */ /* 0x000fe40000000000 */
[----:B------:R-:W-:Y:S02]  /*0810*/  FSEL R0, R0, R13, P0 ;  /* 0x0000000d00007208 */ /* 0x000fe40000000000 */
[----:B------:R-:W-:Y:S02]  /*0820*/  FSEL R10, R15, R12, P0 ;  /* 0x0000000c0f0a7208 */ /* 0x000fe40000000000 */
[----:B------:R-:W-:-:S03]  /*0830*/  FSEL R14, R21, R14, P0 ;  /* 0x0000000e150e7208 */ /* 0x000fc60000000000 */
[----:B------:R-:W-:Y:S02]  /*0840*/  @P0 FMUL R18, R18, 0.25 ;  /* 0x3e80000012120820 */ /* 0x000fe40000400000 */
[----:B------:R-:W-:Y:S01]  /*0850*/  @!P1 FMUL R8, R8, 16777216 ;  /* 0x4b80000008089820 */ /* 0x000fe20000400000 */
[----:B------:R-:W-:Y:S01]  /*0860*/  @!P1 FMUL R0, R0, 16777216 ;  /* 0x4b80000000009820 */ /* 0x000fe20000400000 */
[----:B------:R-:W-:Y:S01]  /*0870*/  @!P1 FMUL R18, R18, 16777216 ;  /* 0x4b80000012129820 */ /* 0x000fe20000400000 */
[----:B------:R-:W-:Y:S01]  /*0880*/  @!P1 FMUL R10, R10, 16777216 ;  /* 0x4b8000000a0a9820 */ /* 0x000fe20000400000 */
[----:B------:R-:W-:Y:S02]  /*0890*/  @!P1 FMUL R14, R14, 16777216 ;  /* 0x4b8000000e0e9820 */ /* 0x000fe40000400000 */
[----:B------:R-:W2:Y:S01]  /*08a0*/  MUFU.RCP R11, R18 ;  /* 0x00000012000b7308 */ /* 0x000ea20000001000 */
[----:B-1----:R-:W-:-:S04]  /*08b0*/  IMAD.WIDE R16, R9, 0x4, R16 ;  /* 0x0000000409107825 */ /* 0x002fc800078e0210 */
[C---:B--2---:R-:W-:Y:S01]  /*08c0*/  FMUL R8, R11.reuse, R8 ;  /* 0x000000080b087220 */ /* 0x044fe20000400000 */
[C---:B------:R-:W-:Y:S01]  /*08d0*/  FMUL R9, R11.reuse, R0 ;  /* 0x000000000b097220 */ /* 0x040fe20000400000 */
[C---:B------:R-:W-:Y:S01]  /*08e0*/  FMUL R10, R11.reuse, R10 ;  /* 0x0000000a0b0a7220 */ /* 0x040fe20000400000 */
[----:B------:R-:W-:-:S05]  /*08f0*/  FMUL R11, R11, R14 ;  /* 0x0000000e0b0b7220 */ /* 0x000fca0000400000 */
[----:B------:R-:W-:Y:S01]  /*0900*/  STG.E.128 desc[UR6][R16.64], R8 ;  /* 0x0000000810007986 */ /* 0x000fe2000c101d06 */
[----:B------:R-:W-:Y:S05]  /*0910*/  EXIT ;  /* 0x000000000000794d */ /* 0x000fea0003800000 */
.L_x_0:
[----:B------:R-:W-:-:S00]  /*0920*/  BRA `(.L_x_0) ;  /* 0xfffffffc00fc7947 */ /* 0x000fc0000383ffff */
[----:B------:R-:W-:-:S00]  /*0930*/  NOP ;  /* 0x0000000000007918 */ /* 0x000fc00000000000 */
        /* <DEDUP_REMOVED lines=12> */
.L_x_1:


//--------------------- .nv.shared.triton_per_fused__softmax_convolution_56 --------------------------
	.section	.nv.shared.triton_per_fused__softmax_convolution_56,"aw",@nobits
	.sectionflags	@""
	.align	16
	.zero		1024


//--------------------- .nv.constant0.triton_per_fused__softmax_convolution_56 --------------------------
	.section	.nv.constant0.triton_per_fused__softmax_convolution_56,"a",@progbits
	.sectionflags	@""
	.align	4
.nv.constant0.triton_per_fused__softmax_convolution_56:
	.zero		560
